//
// Generated by NVIDIA NVVM Compiler
//
// Compiler Build ID: CL-36424714
// Cuda compilation tools, release 13.0, V13.0.88
// Based on NVVM 20.0.0
//

.version 9.0
.target sm_100
.address_size 64

	// .globl	_Z12mem_trs_testPi
.extern .func  (.param .b32 func_retval0) vprintf
(
	.param .b64 vprintf_param_0,
	.param .b64 vprintf_param_1
)
;
.global .align 1 .b8 $str[34] = {32, 116, 105, 100, 58, 32, 37, 51, 100, 44, 32, 103, 105, 100, 58, 32, 37, 51, 100, 44, 32, 118, 97, 108, 117, 101, 58, 32, 37, 52, 100, 32, 10};

.visible .entry _Z12mem_trs_testPi(
	.param .u64 .ptr .align 1 _Z12mem_trs_testPi_param_0
)
{
	.local .align 8 .b8 	__local_depot0[16];
	.reg .b64 	%SP;
	.reg .b64 	%SPL;
	.reg .b32 	%r<8>;
	.reg .b64 	%rd<9>;

	mov.u64 	%SPL, __local_depot0;
	cvta.local.u64 	%SP, %SPL;
	ld.param.u64 	%rd1, [_Z12mem_trs_testPi_param_0];
	cvta.to.global.u64 	%rd2, %rd1;
	add.u64 	%rd3, %SP, 0;
	add.u64 	%rd4, %SPL, 0;
	mov.u32 	%r1, %ntid.x;
	mov.u32 	%r2, %ctaid.x;
	mov.u32 	%r3, %tid.x;
	mad.lo.s32 	%r4, %r1, %r2, %r3;
	mul.wide.s32 	%rd5, %r4, 4;
	add.s64 	%rd6, %rd2, %rd5;
	ld.global.u32 	%r5, [%rd6];
	st.local.v2.u32 	[%rd4], {%r3, %r4};
	st.local.u32 	[%rd4+8], %r5;
	mov.u64 	%rd7, $str;
	cvta.global.u64 	%rd8, %rd7;
	{ // callseq 0, 0
	.param .b64 param0;
	st.param.b64 	[param0], %rd8;
	.param .b64 param1;
	st.param.b64 	[param1], %rd3;
	.param .b32 retval0;
	call.uni (retval0), 
	vprintf, 
	(
	param0, 
	param1
	);
	ld.param.b32 	%r6, [retval0];
	} // callseq 0
	ret;

}
	// .globl	_Z13mem_trs_test2Pii
.visible .entry _Z13mem_trs_test2Pii(
	.param .u64 .ptr .align 1 _Z13mem_trs_test2Pii_param_0,
	.param .u32 _Z13mem_trs_test2Pii_param_1
)
{
	.local .align 8 .b8 	__local_depot1[16];
	.reg .b64 	%SP;
	.reg .b64 	%SPL;
	.reg .pred 	%p<2>;
	.reg .b32 	%r<9>;
	.reg .b64 	%rd<9>;

	mov.u64 	%SPL, __local_depot1;
	cvta.local.u64 	%SP, %SPL;
	ld.param.u64 	%rd1, [_Z13mem_trs_test2Pii_param_0];
	ld.param.u32 	%r3, [_Z13mem_trs_test2Pii_param_1];
	mov.u32 	%r4, %ntid.x;
	mov.u32 	%r5, %ctaid.x;
	mov.u32 	%r1, %tid.x;
	mad.lo.s32 	%r2, %r4, %r5, %r1;
	setp.ge.s32 	%p1, %r2, %r3;
	@%p1 bra 	$L__BB1_2;
	add.u64 	%rd2, %SP, 0;
	add.u64 	%rd3, %SPL, 0;
	cvta.to.global.u64 	%rd4, %rd1;
	mul.wide.s32 	%rd5, %r2, 4;
	add.s64 	%rd6, %rd4, %rd5;
	ld.global.u32 	%r6, [%rd6];
	st.local.v2.u32 	[%rd3], {%r1, %r2};
	st.local.u32 	[%rd3+8], %r6;
	mov.u64 	%rd7, $str;
	cvta.global.u64 	%rd8, %rd7;
	{ // callseq 1, 0
	.param .b64 param0;
	st.param.b64 	[param0], %rd8;
	.param .b64 param1;
	st.param.b64 	[param1], %rd2;
	.param .b32 retval0;
	call.uni (retval0), 
	vprintf, 
	(
	param0, 
	param1
	);
	ld.param.b32 	%r7, [retval0];
	} // callseq 1
$L__BB1_2:
	ret;

}


// ===== COMPILED SASS (sm_100) =====

	.target	sm_100

	.elftype	@"ET_EXEC"


//--------------------- .note.nv.tkinfo           --------------------------
	.section	.note.nv.tkinfo,"",@"SHT_NOTE"
	.sectionflags	@"SHF_NOTE_NV_TKINFO"
	.tkinfo
        /*0018*/ 	.word	0x00000002
        /*0030*/ 	.string	""
        /*0030*/ 	.string	"ptxas"
        /*0030*/ 	.string	"Cuda compilation tools, release 13.0, V13.0.88"
        /*0030*/ 	.string	"Build cuda_13.0.r13.0/compiler.36424714_0"
        /*0030*/ 	.string	"-arch sm_100 -m 64 "



//--------------------- .note.nv.cuinfo           --------------------------
	.section	.note.nv.cuinfo,"",@"SHT_NOTE"
	.sectionflags	@"SHF_NOTE_NV_CUINFO"
        /*0018*/ 	.short	0x0002
        /*001a*/ 	.short	0x0064
        /*001c*/ 	.short	0x0082
	.zero		2


//--------------------- .nv.info                  --------------------------
	.section	.nv.info,"",@"SHT_CUDA_INFO"
	.align	4


	//----- nvinfo : EIATTR_REGCOUNT
	.align		4
        /*0000*/ 	.byte	0x04, 0x2f
        /*0002*/ 	.short	(.L_2 - .L_1)
	.align		4
.L_1:
        /*0004*/ 	.word	index@(_Z12mem_trs_testPi)
        /*0008*/ 	.word	0x00000018


	//----- nvinfo : EIATTR_FRAME_SIZE
	.align		4
.L_2:
        /*000c*/ 	.byte	0x04, 0x11
        /*000e*/ 	.short	(.L_4 - .L_3)
	.align		4
.L_3:
        /*0010*/ 	.word	index@(_Z12mem_trs_testPi)
        /*0014*/ 	.word	0x00000010


	//----- nvinfo : EIATTR_REGCOUNT
	.align		4
.L_4:
        /*0018*/ 	.byte	0x04, 0x2f
        /*001a*/ 	.short	(.L_6 - .L_5)
	.align		4
.L_5:
        /*001c*/ 	.word	index@(_Z13mem_trs_test2Pii)
        /*0020*/ 	.word	0x00000018


	//----- nvinfo : EIATTR_FRAME_SIZE
	.align		4
.L_6:
        /*0024*/ 	.byte	0x04, 0x11
        /*0026*/ 	.short	(.L_8 - .L_7)
	.align		4
.L_7:
        /*0028*/ 	.word	index@(_Z13mem_trs_test2Pii)
        /*002c*/ 	.word	0x00000010


	//----- nvinfo : EIATTR_MIN_STACK_SIZE
	.align		4
.L_8:
        /*0030*/ 	.byte	0x04, 0x12
        /*0032*/ 	.short	(.L_10 - .L_9)
	.align		4
.L_9:
        /*0034*/ 	.word	index@(_Z13mem_trs_test2Pii)
        /*0038*/ 	.word	0x00000010


	//----- nvinfo : EIATTR_MIN_STACK_SIZE
	.align		4
.L_10:
        /*003c*/ 	.byte	0x04, 0x12
        /*003e*/ 	.short	(.L_12 - .L_11)
	.align		4
.L_11:
        /*0040*/ 	.word	index@(_Z12mem_trs_testPi)
        /*0044*/ 	.word	0x00000010
.L_12:


//--------------------- .nv.compat                --------------------------
	.section	.nv.compat,"",@"SHT_CUDA_COMPAT_INFO"
	.align	4
        /*0000*/ 	.byte	0x02, 0x09, 0x00, 0x00, 0x02, 0x02, 0x01, 0x00, 0x02, 0x05, 0x05, 0x00, 0x03, 0x07, 0x01, 0x01
        /*0010*/ 	.byte	0x02, 0x03, 0x00, 0x00, 0x02, 0x06, 0x01, 0x00, 0x04, 0x0b, 0x08, 0x00, 0x09, 0x00, 0x00, 0x00
        /*0020*/ 	.byte	0x00, 0x00, 0x00, 0x00


//--------------------- .nv.info._Z13mem_trs_test2Pii --------------------------
	.section	.nv.info._Z13mem_trs_test2Pii,"",@"SHT_CUDA_INFO"
	.sectionflags	@""
	.align	4


	//----- nvinfo : EIATTR_CUDA_API_VERSION
	.align		4
        /*0000*/ 	.byte	0x04, 0x37
        /*0002*/ 	.short	(.L_14 - .L_13)
.L_13:
        /*0004*/ 	.word	0x00000082


	//----- nvinfo : EIATTR_KPARAM_INFO
	.align		4
.L_14:
        /*0008*/ 	.byte	0x04, 0x17
        /*000a*/ 	.short	(.L_16 - .L_15)
.L_15:
        /*000c*/ 	.word	0x00000000
        /*0010*/ 	.short	0x0001
        /*0012*/ 	.short	0x0008
        /*0014*/ 	.byte	0x00, 0xf0, 0x11, 0x00


	//----- nvinfo : EIATTR_KPARAM_INFO
	.align		4
.L_16:
        /*0018*/ 	.byte	0x04, 0x17
        /*001a*/ 	.short	(.L_18 - .L_17)
.L_17:
        /*001c*/ 	.word	0x00000000
        /*0020*/ 	.short	0x0000
        /*0022*/ 	.short	0x0000
        /*0024*/ 	.byte	0x00, 0xf5, 0x21, 0x00


	//----- nvinfo : EIATTR_SPARSE_MMA_MASK
	.align		4
.L_18:
        /*0028*/ 	.byte	0x03, 0x50
        /*002a*/ 	.short	0x0000


	//----- nvinfo : EIATTR_MAXREG_COUNT
	.align		4
        /*002c*/ 	.byte	0x03, 0x1b
        /*002e*/ 	.short	0x00ff


	//----- nvinfo : EIATTR_EXTERNS
	.align		4
        /*0030*/ 	.byte	0x04, 0x0f
        /*0032*/ 	.short	(.L_20 - .L_19)


	//   ....[0]....
	.align		4
.L_19:
        /*0034*/ 	.word	index@(vprintf)


	//----- nvinfo : EIATTR_MERCURY_ISA_VERSION
	.align		4
.L_20:
        /*0038*/ 	.byte	0x03, 0x5f
        /*003a*/ 	.short	0x0101


	//----- nvinfo : EIATTR_VRC_CTA_INIT_COUNT
	.align		4
        /*003c*/ 	.byte	0x02, 0x4a
	.zero		1
	.zero		1


	//----- nvinfo : EIATTR_SYSCALL_OFFSETS
	.align		4
        /*0040*/ 	.byte	0x04, 0x46
        /*0042*/ 	.short	(.L_22 - .L_21)


	//   ....[0]....
.L_21:
        /*0044*/ 	.word	0x00000190


	//----- nvinfo : EIATTR_EXIT_INSTR_OFFSETS
	.align		4
.L_22:
        /*0048*/ 	.byte	0x04, 0x1c
        /*004a*/ 	.short	(.L_24 - .L_23)


	//   ....[0]....
.L_23:
        /*004c*/ 	.word	0x000000c0


	//   ....[1]....
        /*0050*/ 	.word	0x000001a0


	//----- nvinfo : EIATTR_CRS_STACK_SIZE
	.align		4
.L_24:
        /*0054*/ 	.byte	0x04, 0x1e
        /*0056*/ 	.short	(.L_26 - .L_25)
.L_25:
        /*0058*/ 	.word	0x00000000


	//----- nvinfo : EIATTR_CBANK_PARAM_SIZE
	.align		4
.L_26:
        /*005c*/ 	.byte	0x03, 0x19
        /*005e*/ 	.short	0x000c


	//----- nvinfo : EIATTR_PARAM_CBANK
	.align		4
        /*0060*/ 	.byte	0x04, 0x0a
        /*0062*/ 	.short	(.L_28 - .L_27)
	.align		4
.L_27:
        /*0064*/ 	.word	index@(.nv.constant0._Z13mem_trs_test2Pii)
        /*0068*/ 	.short	0x0380
        /*006a*/ 	.short	0x000c


	//----- nvinfo : EIATTR_SW_WAR
	.align		4
.L_28:
        /*006c*/ 	.byte	0x04, 0x36
        /*006e*/ 	.short	(.L_30 - .L_29)
.L_29:
        /*0070*/ 	.word	0x00000008
.L_30:


//--------------------- .nv.info._Z12mem_trs_testPi --------------------------
	.section	.nv.info._Z12mem_trs_testPi,"",@"SHT_CUDA_INFO"
	.sectionflags	@""
	.align	4


	//----- nvinfo : EIATTR_CUDA_API_VERSION
	.align		4
        /*0000*/ 	.byte	0x04, 0x37
        /*0002*/ 	.short	(.L_32 - .L_31)
.L_31:
        /*0004*/ 	.word	0x00000082


	//----- nvinfo : EIATTR_KPARAM_INFO
	.align		4
.L_32:
        /*0008*/ 	.byte	0x04, 0x17
        /*000a*/ 	.short	(.L_34 - .L_33)
.L_33:
        /*000c*/ 	.word	0x00000000
        /*0010*/ 	.short	0x0000
        /*0012*/ 	.short	0x0000
        /*0014*/ 	.byte	0x00, 0xf5, 0x21, 0x00


	//----- nvinfo : EIATTR_SPARSE_MMA_MASK
	.align		4
.L_34:
        /*0018*/ 	.byte	0x03, 0x50
        /*001a*/ 	.short	0x0000


	//----- nvinfo : EIATTR_MAXREG_COUNT
	.align		4
        /*001c*/ 	.byte	0x03, 0x1b
        /*001e*/ 	.short	0x00ff


	//----- nvinfo : EIATTR_EXTERNS
	.align		4
        /*0020*/ 	.byte	0x04, 0x0f
        /*0022*/ 	.short	(.L_36 - .L_35)


	//   ....[0]....
	.align		4
.L_35:
        /*0024*/ 	.word	index@(vprintf)


	//----- nvinfo : EIATTR_MERCURY_ISA_VERSION
	.align		4
.L_36:
        /*0028*/ 	.byte	0x03, 0x5f
        /*002a*/ 	.short	0x0101


	//----- nvinfo : EIATTR_VRC_CTA_INIT_COUNT
	.align		4
        /*002c*/ 	.byte	0x02, 0x4a
	.zero		1
	.zero		1


	//----- nvinfo : EIATTR_SYSCALL_OFFSETS
	.align		4
        /*0030*/ 	.byte	0x04, 0x46
        /*0032*/ 	.short	(.L_38 - .L_37)


	//   ....[0]....
.L_37:
        /*0034*/ 	.word	0x00000160


	//----- nvinfo : EIATTR_EXIT_INSTR_OFFSETS
	.align		4
.L_38:
        /*0038*/ 	.byte	0x04, 0x1c
        /*003a*/ 	.short	(.L_40 - .L_39)


	//   ....[0]....
.L_39:
        /*003c*/ 	.word	0x00000170


	//----- nvinfo : EIATTR_CBANK_PARAM_SIZE
	.align		4
.L_40:
        /*0040*/ 	.byte	0x03, 0x19
        /*0042*/ 	.short	0x0008


	//----- nvinfo : EIATTR_PARAM_CBANK
	.align		4
        /*0044*/ 	.byte	0x04, 0x0a
        /*0046*/ 	.short	(.L_42 - .L_41)
	.align		4
.L_41:
        /*0048*/ 	.word	index@(.nv.constant0._Z12mem_trs_testPi)
        /*004c*/ 	.short	0x0380
        /*004e*/ 	.short	0x0008


	//----- nvinfo : EIATTR_SW_WAR
	.align		4
.L_42:
        /*0050*/ 	.byte	0x04, 0x36
        /*0052*/ 	.short	(.L_44 - .L_43)
.L_43:
        /*0054*/ 	.word	0x00000008
.L_44:


//--------------------- .nv.callgraph             --------------------------
	.section	.nv.callgraph,"",@"SHT_CUDA_CALLGRAPH"
	.align	4
	.sectionentsize	8
	.align		4
        /*0000*/ 	.word	0x00000000
	.align		4
        /*0004*/ 	.word	0xffffffff
	.align		4
        /*0008*/ 	.word	index@(_Z13mem_trs_test2Pii)
	.align		4
        /*000c*/ 	.word	index@(vprintf)
	.align		4
        /*0010*/ 	.word	index@(_Z12mem_trs_testPi)
	.align		4
        /*0014*/ 	.word	index@(vprintf)
	.align		4
        /*0018*/ 	.word	0x00000000
	.align		4
        /*001c*/ 	.word	0xfffffffe
	.align		4
        /*0020*/ 	.word	0x00000000
	.align		4
        /*0024*/ 	.word	0xfffffffd
	.align		4
        /*0028*/ 	.word	0x00000000
	.align		4
        /*002c*/ 	.word	0xfffffffc


//--------------------- .nv.constant4             --------------------------
	.section	.nv.constant4,"a",@progbits
	.align	8
	.align		8
.nv.constant4:
        /*0000*/ 	.dword	vprintf
	.align		8
        /*0008*/ 	.dword	$str


//--------------------- .text._Z13mem_trs_test2Pii --------------------------
	.section	.text._Z13mem_trs_test2Pii,"ax",@progbits
	.align	128
        .global         _Z13mem_trs_test2Pii
        .type           _Z13mem_trs_test2Pii,@function
        .size           _Z13mem_trs_test2Pii,(.L_x_4 - _Z13mem_trs_test2Pii)
        .other          _Z13mem_trs_test2Pii,@"STO_CUDA_ENTRY STV_DEFAULT"
_Z13mem_trs_test2Pii:
.text._Z13mem_trs_test2Pii:
[----:B------:R-:W0:Y:S01]  /*0000*/  LDC R1, c[0x0][0x37c] ;  /* 0x0000df00ff017b82 */ /* 0x000e220000000800 */
[----:B------:R-:W1:Y:S01]  /*0010*/  S2R R11, SR_CTAID.X ;  /* 0x00000000000b7919 */ /* 0x000e620000002500 */
[----:B------:R-:W2:Y:S01]  /*0020*/  LDCU UR5, c[0x0][0x2fc] ;  /* 0x00005f80ff0577ac */ /* 0x000ea20008000800 */
[----:B0-----:R-:W-:Y:S01]  /*0030*/  VIADD R1, R1, 0xfffffff0 ;  /* 0xfffffff001017836 */ /* 0x001fe20000000000 */
[----:B------:R-:W1:Y:S01]  /*0040*/  S2R R10, SR_TID.X ;  /* 0x00000000000a7919 */ /* 0x000e620000002100 */
[----:B------:R-:W1:Y:S01]  /*0050*/  LDCU UR6, c[0x0][0x360] ;  /* 0x00006c00ff0677ac */ /* 0x000e620008000800 */
[----:B------:R-:W0:Y:S01]  /*0060*/  LDCU UR7, c[0x0][0x388] ;  /* 0x00007100ff0777ac */ /* 0x000e220008000800 */
[----:B------:R-:W3:Y:S02]  /*0070*/  LDCU UR4, c[0x0][0x2f8] ;  /* 0x00005f00ff0477ac */ /* 0x000ee40008000800 */
[----:B---3--:R-:W-:Y:S01]  /*0080*/  IADD3 R6, P1, PT, R1, UR4, RZ ;  /* 0x0000000401067c10 */ /* 0x008fe2000ff3e0ff */
[----:B-1----:R-:W-:-:S04]  /*0090*/  IMAD R11, R11, UR6, R10 ;  /* 0x000000060b0b7c24 */ /* 0x002fc8000f8e020a */
[----:B--2---:R-:W-:Y:S01]  /*00a0*/  IMAD.X R7, RZ, RZ, UR5, P1 ;  /* 0x00000005ff077e24 */ /* 0x004fe200088e06ff */
[----:B0-----:R-:W-:-:S13]  /*00b0*/  ISETP.GE.AND P0, PT, R11, UR7, PT ;  /* 0x000000070b007c0c */ /* 0x001fda000bf06270 */
[----:B------:R-:W-:Y:S05]  /*00c0*/  @P0 EXIT ;  /* 0x000000000000094d */ /* 0x000fea0003800000 */
[----:B------:R-:W0:Y:S01]  /*00d0*/  LDC.64 R2, c[0x0][0x380] ;  /* 0x0000e000ff027b82 */ /* 0x000e220000000a00 */
[----:B------:R-:W1:Y:S01]  /*00e0*/  LDCU.64 UR4, c[0x0][0x358] ;  /* 0x00006b00ff0477ac */ /* 0x000e620008000a00 */
[----:B0-----:R-:W-:-:S06]  /*00f0*/  IMAD.WIDE R2, R11, 0x4, R2 ;  /* 0x000000040b027825 */ /* 0x001fcc00078e0202 */
[----:B-1----:R-:W2:Y:S01]  /*0100*/  LDG.E R2, desc[UR4][R2.64] ;  /* 0x0000000402027981 */ /* 0x002ea2000c1e1900 */
[----:B------:R-:W-:Y:S01]  /*0110*/  MOV R0, 0x0 ;  /* 0x0000000000007802 */ /* 0x000fe20000000f00 */
[----:B------:R-:W0:Y:S02]  /*0120*/  LDCU.64 UR4, c[0x4][0x8] ;  /* 0x01000100ff0477ac */ /* 0x000e240008000a00 */
[----:B------:R1:W-:Y:S01]  /*0130*/  STL.64 [R1], R10 ;  /* 0x0000000a01007387 */ /* 0x0003e20000100a00 */
[----:B------:R1:W3:Y:S01]  /*0140*/  LDC.64 R8, c[0x4][R0] ;  /* 0x0100000000087b82 */ /* 0x0002e20000000a00 */
[----:B0-----:R-:W-:Y:S01]  /*0150*/  MOV R4, UR4 ;  /* 0x0000000400047c02 */ /* 0x001fe20008000f00 */
[----:B------:R-:W-:Y:S01]  /*0160*/  IMAD.U32 R5, RZ, RZ, UR5 ;  /* 0x00000005ff057e24 */ /* 0x000fe2000f8e00ff */
[----:B--23--:R1:W-:Y:S06]  /*0170*/  STL [R1+0x8], R2 ;  /* 0x0000080201007387 */ /* 0x00c3ec0000100800 */
[----:B------:R-:W-:-:S07]  /*0180*/  LEPC R20, `(.L_x_0) ;  /* 0x000000001014794e */ /* 0x000fce0000000000 */
[----:B-1----:R-:W-:Y:S05]  /*0190*/  CALL.ABS.NOINC R8 ;  /* 0x0000000008007343 */ /* 0x002fea0003c00000 */
.L_x_0:
[----:B------:R-:W-:Y:S05]  /*01a0*/  EXIT ;  /* 0x000000000000794d */ /* 0x000fea0003800000 */
.L_x_1:
[----:B------:R-:W-:-:S00]  /*01b0*/  BRA `(.L_x_1) ;  /* 0xfffffffc00fc7947 */ /* 0x000fc0000383ffff */
[----:B------:R-:W-:-:S00]  /*01c0*/  NOP ;  /* 0x0000000000007918 */ /* 0x000fc00000000000 */
        /* <DEDUP_REMOVED lines=11> */
.L_x_4:


//--------------------- .text._Z12mem_trs_testPi  --------------------------
	.section	.text._Z12mem_trs_testPi,"ax",@progbits
	.align	128
        .global         _Z12mem_trs_testPi
        .type           _Z12mem_trs_testPi,@function
        .size           _Z12mem_trs_testPi,(.L_x_5 - _Z12mem_trs_testPi)
        .other          _Z12mem_trs_testPi,@"STO_CUDA_ENTRY STV_DEFAULT"
_Z12mem_trs_testPi:
.text._Z12mem_trs_testPi:
[----:B------:R-:W0:Y:S01]  /*0000*/  LDC R1, c[0x0][0x37c] ;  /* 0x0000df00ff017b82 */ /* 0x000e220000000800 */
[----:B------:R-:W1:Y:S07]  /*0010*/  S2R R11, SR_CTAID.X ;  /* 0x00000000000b7919 */ /* 0x000e6e0000002500 */
[----:B------:R-:W2:Y:S01]  /*0020*/  LDC.64 R2, c[0x0][0x380] ;  /* 0x0000e000ff027b82 */ /* 0x000ea20000000a00 */
[----:B------:R-:W3:Y:S01]  /*0030*/  LDCU UR6, c[0x0][0x2fc] ;  /* 0x00005f80ff0677ac */ /* 0x000ee20008000800 */
[----:B0-----:R-:W-:Y:S01]  /*0040*/  VIADD R1, R1, 0xfffffff0 ;  /* 0xfffffff001017836 */ /* 0x001fe20000000000 */
[----:B------:R-:W1:Y:S01]  /*0050*/  S2R R10, SR_TID.X ;  /* 0x00000000000a7919 */ /* 0x000e620000002100 */
[----:B------:R-:W1:Y:S01]  /*0060*/  LDCU UR7, c[0x0][0x360] ;  /* 0x00006c00ff0777ac */ /* 0x000e620008000800 */
[----:B------:R-:W0:Y:S01]  /*0070*/  LDCU.64 UR4, c[0x0][0x358] ;  /* 0x00006b00ff0477ac */ /* 0x000e220008000a00 */
[----:B------:R-:W-:Y:S01]  /*0080*/  MOV R0, 0x0 ;  /* 0x0000000000007802 */ /* 0x000fe20000000f00 */
[----:B------:R-:W4:Y:S01]  /*0090*/  LDCU.64 UR8, c[0x4][0x8] ;  /* 0x01000100ff0877ac */ /* 0x000f220008000a00 */
[----:B-1----:R-:W-:-:S04]  /*00a0*/  IMAD R11, R11, UR7, R10 ;  /* 0x000000070b0b7c24 */ /* 0x002fc8000f8e020a */
[----:B--2---:R-:W-:-:S06]  /*00b0*/  IMAD.WIDE R2, R11, 0x4, R2 ;  /* 0x000000040b027825 */ /* 0x004fcc00078e0202 */
[----:B0-----:R-:W2:Y:S01]  /*00c0*/  LDG.E R2, desc[UR4][R2.64] ;  /* 0x0000000402027981 */ /* 0x001ea2000c1e1900 */
[----:B------:R-:W0:Y:S01]  /*00d0*/  LDCU UR4, c[0x0][0x2f8] ;  /* 0x00005f00ff0477ac */ /* 0x000e220008000800 */
[----:B------:R1:W1:Y:S01]  /*00e0*/  LDC.64 R8, c[0x4][R0] ;  /* 0x0100000000087b82 */ /* 0x0002620000000a00 */
[----:B----4-:R-:W-:Y:S01]  /*00f0*/  IMAD.U32 R4, RZ, RZ, UR8 ;  /* 0x00000008ff047e24 */ /* 0x010fe2000f8e00ff */
[----:B------:R4:W-:Y:S01]  /*0100*/  STL.64 [R1], R10 ;  /* 0x0000000a01007387 */ /* 0x0009e20000100a00 */
[----:B------:R-:W-:Y:S02]  /*0110*/  MOV R5, UR9 ;  /* 0x0000000900057c02 */ /* 0x000fe40008000f00 */
[----:B0-----:R-:W-:-:S04]  /*0120*/  IADD3 R6, P0, PT, R1, UR4, RZ ;  /* 0x0000000401067c10 */ /* 0x001fc8000ff1e0ff */
[----:B---3--:R-:W-:Y:S01]  /*0130*/  IADD3.X R7, PT, PT, RZ, UR6, RZ, P0, !PT ;  /* 0x00000006ff077c10 */ /* 0x008fe200087fe4ff */
[----:B-12---:R4:W-:Y:S08]  /*0140*/  STL [R1+0x8], R2 ;  /* 0x0000080201007387 */ /* 0x0069f00000100800 */
[----:B------:R-:W-:-:S07]  /*0150*/  LEPC R20, `(.L_x_2) ;  /* 0x000000001014794e */ /* 0x000fce0000000000 */
[----:B----4-:R-:W-:Y:S05]  /*0160*/  CALL.ABS.NOINC R8 ;  /* 0x0000000008007343 */ /* 0x010fea0003c00000 */
.L_x_2:
[----:B------:R-:W-:Y:S05]  /*0170*/  EXIT ;  /* 0x000000000000794d */ /* 0x000fea0003800000 */
.L_x_3:
        /* <DEDUP_REMOVED lines=16> */
.L_x_5:


//--------------------- .nv.global.init           --------------------------
	.section	.nv.global.init,"aw",@progbits
.nv.global.init:
	.type		$str,@object
	.size		$str,(.L_0 - $str)
$str:
        /*0000*/ 	.byte	0x20, 0x74, 0x69, 0x64, 0x3a, 0x20, 0x25, 0x33, 0x64, 0x2c, 0x20, 0x67, 0x69, 0x64, 0x3a, 0x20
        /*0010*/ 	.byte	0x25, 0x33, 0x64, 0x2c, 0x20, 0x76, 0x61, 0x6c, 0x75, 0x65, 0x3a, 0x20, 0x25, 0x34, 0x64, 0x20
        /*0020*/ 	.byte	0x0a, 0x00
.L_0:


//--------------------- .nv.shared.reserved.0     --------------------------
	.section	.nv.shared.reserved.0,"aw",@nobits
	.weak		__nv_reservedSMEM_offset_0_alias
	.size		__nv_reservedSMEM_offset_0_alias, 0, 64
	.other		__nv_reservedSMEM_offset_0_alias,@"STO_CUDA_RESERVED_SHARED STV_DEFAULT"
__nv_reservedSMEM_offset_0_alias:
	.zero		0
	.zero		64


//--------------------- .nv.constant0._Z13mem_trs_test2Pii --------------------------
	.section	.nv.constant0._Z13mem_trs_test2Pii,"a",@progbits
	.sectionflags	@""
	.align	4
.nv.constant0._Z13mem_trs_test2Pii:
	.zero		908


//--------------------- .nv.constant0._Z12mem_trs_testPi --------------------------
	.section	.nv.constant0._Z12mem_trs_testPi,"a",@progbits
	.sectionflags	@""
	.align	4
.nv.constant0._Z12mem_trs_testPi:
	.zero		904


//--------------------- SYMBOLS --------------------------

	.type		.nv.reservedSmem.offset0,@object
	.size		.nv.reservedSmem.offset0,0x4
	.type		vprintf,@function
